//
// Generated by NVIDIA NVVM Compiler
//
// Compiler Build ID: CL-36424714
// Cuda compilation tools, release 13.0, V13.0.88
// Based on NVVM 20.0.0
//

.version 9.0
.target sm_100
.address_size 64

	// .globl	_Z4convPfiiPiiiiS0_
.extern .func  (.param .b32 func_retval0) vprintf
(
	.param .b64 vprintf_param_0,
	.param .b64 vprintf_param_1
)
;
.global .align 1 .b8 $str[23] = {89, 111, 117, 32, 97, 114, 101, 32, 104, 101, 114, 101, 32, 40, 37, 100, 44, 32, 37, 100, 41, 10};
.global .align 1 .b8 $str$1[28] = {65, 114, 101, 32, 121, 111, 117, 32, 104, 101, 114, 101, 32, 121, 101, 116, 63, 32, 40, 37, 100, 44, 32, 37, 100, 41, 10};
.global .align 1 .b8 $str$2[26] = {89, 111, 117, 39, 114, 101, 32, 110, 111, 116, 32, 104, 101, 114, 101, 32, 40, 37, 100, 44, 32, 37, 100, 41, 10};

.visible .entry _Z4convPfiiPiiiiS0_(
	.param .u64 .ptr .align 1 _Z4convPfiiPiiiiS0__param_0,
	.param .u32 _Z4convPfiiPiiiiS0__param_1,
	.param .u32 _Z4convPfiiPiiiiS0__param_2,
	.param .u64 .ptr .align 1 _Z4convPfiiPiiiiS0__param_3,
	.param .u32 _Z4convPfiiPiiiiS0__param_4,
	.param .u32 _Z4convPfiiPiiiiS0__param_5,
	.param .u32 _Z4convPfiiPiiiiS0__param_6,
	.param .u64 .ptr .align 1 _Z4convPfiiPiiiiS0__param_7
)
{
	.local .align 8 .b8 	__local_depot0[8];
	.reg .b64 	%SP;
	.reg .b64 	%SPL;
	.reg .pred 	%p<14>;
	.reg .b32 	%r<69>;
	.reg .b32 	%f<73>;
	.reg .b64 	%rd<61>;

	mov.u64 	%SPL, __local_depot0;
	cvta.local.u64 	%SP, %SPL;
	ld.param.u64 	%rd12, [_Z4convPfiiPiiiiS0__param_0];
	ld.param.u32 	%r23, [_Z4convPfiiPiiiiS0__param_1];
	ld.param.u32 	%r24, [_Z4convPfiiPiiiiS0__param_2];
	ld.param.u64 	%rd13, [_Z4convPfiiPiiiiS0__param_3];
	ld.param.u32 	%r25, [_Z4convPfiiPiiiiS0__param_4];
	ld.param.u32 	%r27, [_Z4convPfiiPiiiiS0__param_5];
	ld.param.u32 	%r26, [_Z4convPfiiPiiiiS0__param_6];
	ld.param.u64 	%rd11, [_Z4convPfiiPiiiiS0__param_7];
	cvta.to.global.u64 	%rd1, %rd13;
	cvta.to.global.u64 	%rd2, %rd12;
	add.u64 	%rd14, %SP, 0;
	add.u64 	%rd3, %SPL, 0;
	mov.u32 	%r28, %ntid.x;
	mov.u32 	%r29, %ctaid.x;
	mov.u32 	%r30, %tid.x;
	mad.lo.s32 	%r1, %r28, %r29, %r30;
	mov.u32 	%r31, %ntid.y;
	mov.u32 	%r32, %ctaid.y;
	mov.u32 	%r33, %tid.y;
	mad.lo.s32 	%r2, %r31, %r32, %r33;
	setp.ge.s32 	%p1, %r2, %r27;
	setp.ge.s32 	%p2, %r1, %r26;
	or.pred  	%p3, %p1, %p2;
	mov.f32 	%f71, 0f00000000;
	@%p3 bra 	$L__BB0_17;
	st.local.v2.u32 	[%rd3], {%r1, %r2};
	mov.u64 	%rd15, $str;
	cvta.global.u64 	%rd16, %rd15;
	{ // callseq 0, 0
	.param .b64 param0;
	st.param.b64 	[param0], %rd16;
	.param .b64 param1;
	st.param.b64 	[param1], %rd14;
	.param .b32 retval0;
	call.uni (retval0), 
	vprintf, 
	(
	param0, 
	param1
	);
	ld.param.b32 	%r34, [retval0];
	} // callseq 0
	setp.lt.s32 	%p4, %r23, 1;
	@%p4 bra 	$L__BB0_16;
	setp.lt.s32 	%p5, %r24, 1;
	@%p5 bra 	$L__BB0_16;
	and.b32  	%r7, %r24, 7;
	add.s32 	%r8, %r7, -1;
	and.b32  	%r9, %r24, 3;
	and.b32  	%r10, %r24, 2147483640;
	and.b32  	%r11, %r24, 1;
	neg.s32 	%r12, %r10;
	mov.f32 	%f71, 0f00000000;
	mov.b32 	%r64, 0;
	cvt.s64.s32 	%rd19, %r1;
$L__BB0_4:
	setp.lt.u32 	%p6, %r24, 8;
	mul.lo.s32 	%r14, %r64, %r24;
	add.s32 	%r38, %r64, %r2;
	mul.lo.s32 	%r39, %r38, %r25;
	cvt.s64.s32 	%rd18, %r39;
	add.s64 	%rd4, %rd18, %rd19;
	mov.b32 	%r67, 0;
	@%p6 bra 	$L__BB0_7;
	shl.b64 	%rd20, %rd4, 2;
	add.s64 	%rd21, %rd1, %rd20;
	add.s64 	%rd60, %rd21, 16;
	mul.wide.u32 	%rd22, %r14, 4;
	add.s64 	%rd23, %rd2, %rd22;
	add.s64 	%rd59, %rd23, 16;
	mov.u32 	%r65, %r12;
$L__BB0_6:
	.pragma "nounroll";
	ld.global.f32 	%f19, [%rd59+-16];
	ld.global.u32 	%r40, [%rd60+-16];
	cvt.rn.f32.s32 	%f20, %r40;
	fma.rn.f32 	%f21, %f19, %f20, %f71;
	ld.global.f32 	%f22, [%rd59+-12];
	ld.global.u32 	%r41, [%rd60+-12];
	cvt.rn.f32.s32 	%f23, %r41;
	fma.rn.f32 	%f24, %f22, %f23, %f21;
	ld.global.f32 	%f25, [%rd59+-8];
	ld.global.u32 	%r42, [%rd60+-8];
	cvt.rn.f32.s32 	%f26, %r42;
	fma.rn.f32 	%f27, %f25, %f26, %f24;
	ld.global.f32 	%f28, [%rd59+-4];
	ld.global.u32 	%r43, [%rd60+-4];
	cvt.rn.f32.s32 	%f29, %r43;
	fma.rn.f32 	%f30, %f28, %f29, %f27;
	ld.global.f32 	%f31, [%rd59];
	ld.global.u32 	%r44, [%rd60];
	cvt.rn.f32.s32 	%f32, %r44;
	fma.rn.f32 	%f33, %f31, %f32, %f30;
	ld.global.f32 	%f34, [%rd59+4];
	ld.global.u32 	%r45, [%rd60+4];
	cvt.rn.f32.s32 	%f35, %r45;
	fma.rn.f32 	%f36, %f34, %f35, %f33;
	ld.global.f32 	%f37, [%rd59+8];
	ld.global.u32 	%r46, [%rd60+8];
	cvt.rn.f32.s32 	%f38, %r46;
	fma.rn.f32 	%f39, %f37, %f38, %f36;
	ld.global.f32 	%f40, [%rd59+12];
	ld.global.u32 	%r47, [%rd60+12];
	cvt.rn.f32.s32 	%f41, %r47;
	fma.rn.f32 	%f71, %f40, %f41, %f39;
	add.s32 	%r65, %r65, 8;
	add.s64 	%rd60, %rd60, 32;
	add.s64 	%rd59, %rd59, 32;
	setp.ne.s32 	%p7, %r65, 0;
	mov.u32 	%r67, %r10;
	@%p7 bra 	$L__BB0_6;
$L__BB0_7:
	setp.eq.s32 	%p8, %r7, 0;
	@%p8 bra 	$L__BB0_15;
	setp.lt.u32 	%p9, %r8, 3;
	@%p9 bra 	$L__BB0_10;
	cvt.u64.u32 	%rd24, %r67;
	add.s32 	%r48, %r67, %r14;
	mul.wide.u32 	%rd25, %r48, 4;
	add.s64 	%rd26, %rd2, %rd25;
	ld.global.f32 	%f43, [%rd26];
	add.s64 	%rd27, %rd4, %rd24;
	shl.b64 	%rd28, %rd27, 2;
	add.s64 	%rd29, %rd1, %rd28;
	ld.global.u32 	%r49, [%rd29];
	cvt.rn.f32.s32 	%f44, %r49;
	fma.rn.f32 	%f45, %f43, %f44, %f71;
	cvt.u64.u32 	%rd30, %r14;
	add.s64 	%rd31, %rd24, %rd30;
	shl.b64 	%rd32, %rd31, 2;
	add.s64 	%rd33, %rd2, %rd32;
	ld.global.f32 	%f46, [%rd33+4];
	ld.global.u32 	%r50, [%rd29+4];
	cvt.rn.f32.s32 	%f47, %r50;
	fma.rn.f32 	%f48, %f46, %f47, %f45;
	ld.global.f32 	%f49, [%rd33+8];
	ld.global.u32 	%r51, [%rd29+8];
	cvt.rn.f32.s32 	%f50, %r51;
	fma.rn.f32 	%f51, %f49, %f50, %f48;
	ld.global.f32 	%f52, [%rd33+12];
	ld.global.u32 	%r52, [%rd29+12];
	cvt.rn.f32.s32 	%f53, %r52;
	fma.rn.f32 	%f71, %f52, %f53, %f51;
	add.s32 	%r67, %r67, 4;
$L__BB0_10:
	setp.eq.s32 	%p10, %r9, 0;
	@%p10 bra 	$L__BB0_15;
	setp.eq.s32 	%p11, %r9, 1;
	@%p11 bra 	$L__BB0_13;
	cvt.u64.u32 	%rd34, %r67;
	add.s32 	%r53, %r67, %r14;
	mul.wide.u32 	%rd35, %r53, 4;
	add.s64 	%rd36, %rd2, %rd35;
	ld.global.f32 	%f55, [%rd36];
	add.s64 	%rd37, %rd4, %rd34;
	shl.b64 	%rd38, %rd37, 2;
	add.s64 	%rd39, %rd1, %rd38;
	ld.global.u32 	%r54, [%rd39];
	cvt.rn.f32.s32 	%f56, %r54;
	fma.rn.f32 	%f57, %f55, %f56, %f71;
	cvt.u64.u32 	%rd40, %r14;
	add.s64 	%rd41, %rd34, %rd40;
	shl.b64 	%rd42, %rd41, 2;
	add.s64 	%rd43, %rd2, %rd42;
	ld.global.f32 	%f58, [%rd43+4];
	ld.global.u32 	%r55, [%rd39+4];
	cvt.rn.f32.s32 	%f59, %r55;
	fma.rn.f32 	%f71, %f58, %f59, %f57;
	add.s32 	%r67, %r67, 2;
$L__BB0_13:
	setp.eq.s32 	%p12, %r11, 0;
	@%p12 bra 	$L__BB0_15;
	cvt.u64.u32 	%rd44, %r67;
	add.s32 	%r56, %r67, %r14;
	mul.wide.u32 	%rd45, %r56, 4;
	add.s64 	%rd46, %rd2, %rd45;
	ld.global.f32 	%f60, [%rd46];
	add.s64 	%rd47, %rd4, %rd44;
	shl.b64 	%rd48, %rd47, 2;
	add.s64 	%rd49, %rd1, %rd48;
	ld.global.u32 	%r57, [%rd49];
	cvt.rn.f32.s32 	%f61, %r57;
	fma.rn.f32 	%f71, %f60, %f61, %f71;
$L__BB0_15:
	add.s32 	%r64, %r64, 1;
	setp.ne.s32 	%p13, %r64, %r23;
	@%p13 bra 	$L__BB0_4;
$L__BB0_16:
	st.local.v2.u32 	[%rd3], {%r1, %r2};
	mov.u64 	%rd50, $str$1;
	cvta.global.u64 	%rd51, %rd50;
	add.u64 	%rd52, %SP, 0;
	{ // callseq 1, 0
	.param .b64 param0;
	st.param.b64 	[param0], %rd51;
	.param .b64 param1;
	st.param.b64 	[param1], %rd52;
	.param .b32 retval0;
	call.uni (retval0), 
	vprintf, 
	(
	param0, 
	param1
	);
	ld.param.b32 	%r58, [retval0];
	} // callseq 1
	cvt.rzi.s32.f32 	%r60, %f71;
	mad.lo.s32 	%r61, %r26, %r2, %r1;
	cvta.to.global.u64 	%rd53, %rd11;
	mul.wide.s32 	%rd54, %r61, 4;
	add.s64 	%rd55, %rd53, %rd54;
	st.global.u32 	[%rd55], %r60;
$L__BB0_17:
	st.local.v2.u32 	[%rd3], {%r1, %r2};
	mov.u64 	%rd56, $str$2;
	cvta.global.u64 	%rd57, %rd56;
	add.u64 	%rd58, %SP, 0;
	{ // callseq 2, 0
	.param .b64 param0;
	st.param.b64 	[param0], %rd57;
	.param .b64 param1;
	st.param.b64 	[param1], %rd58;
	.param .b32 retval0;
	call.uni (retval0), 
	vprintf, 
	(
	param0, 
	param1
	);
	ld.param.b32 	%r62, [retval0];
	} // callseq 2
	ret;

}


// ===== COMPILED SASS (sm_100) =====

	.target	sm_100

	.elftype	@"ET_EXEC"


//--------------------- .note.nv.tkinfo           --------------------------
	.section	.note.nv.tkinfo,"",@"SHT_NOTE"
	.sectionflags	@"SHF_NOTE_NV_TKINFO"
	.tkinfo
        /*0018*/ 	.word	0x00000002
        /*0030*/ 	.string	""
        /*0030*/ 	.string	"ptxas"
        /*0030*/ 	.string	"Cuda compilation tools, release 13.0, V13.0.88"
        /*0030*/ 	.string	"Build cuda_13.0.r13.0/compiler.36424714_0"
        /*0030*/ 	.string	"-arch sm_100 -m 64 "



//--------------------- .note.nv.cuinfo           --------------------------
	.section	.note.nv.cuinfo,"",@"SHT_NOTE"
	.sectionflags	@"SHF_NOTE_NV_CUINFO"
        /*0018*/ 	.short	0x0002
        /*001a*/ 	.short	0x0064
        /*001c*/ 	.short	0x0082
	.zero		2


//--------------------- .nv.info                  --------------------------
	.section	.nv.info,"",@"SHT_CUDA_INFO"
	.align	4


	//----- nvinfo : EIATTR_REGCOUNT
	.align		4
        /*0000*/ 	.byte	0x04, 0x2f
        /*0002*/ 	.short	(.L_4 - .L_3)
	.align		4
.L_3:
        /*0004*/ 	.word	index@(_Z4convPfiiPiiiiS0_)
        /*0008*/ 	.word	0x00000020


	//----- nvinfo : EIATTR_FRAME_SIZE
	.align		4
.L_4:
        /*000c*/ 	.byte	0x04, 0x11
        /*000e*/ 	.short	(.L_6 - .L_5)
	.align		4
.L_5:
        /*0010*/ 	.word	index@(_Z4convPfiiPiiiiS0_)
        /*0014*/ 	.word	0x00000008


	//----- nvinfo : EIATTR_MIN_STACK_SIZE
	.align		4
.L_6:
        /*0018*/ 	.byte	0x04, 0x12
        /*001a*/ 	.short	(.L_8 - .L_7)
	.align		4
.L_7:
        /*001c*/ 	.word	index@(_Z4convPfiiPiiiiS0_)
        /*0020*/ 	.word	0x00000008
.L_8:


//--------------------- .nv.compat                --------------------------
	.section	.nv.compat,"",@"SHT_CUDA_COMPAT_INFO"
	.align	4
        /*0000*/ 	.byte	0x02, 0x09, 0x00, 0x00, 0x02, 0x02, 0x01, 0x00, 0x02, 0x05, 0x05, 0x00, 0x03, 0x07, 0x01, 0x01
        /*0010*/ 	.byte	0x02, 0x03, 0x00, 0x00, 0x02, 0x06, 0x01, 0x00, 0x04, 0x0b, 0x08, 0x00, 0x09, 0x00, 0x00, 0x00
        /*0020*/ 	.byte	0x00, 0x00, 0x00, 0x00


//--------------------- .nv.info._Z4convPfiiPiiiiS0_ --------------------------
	.section	.nv.info._Z4convPfiiPiiiiS0_,"",@"SHT_CUDA_INFO"
	.sectionflags	@""
	.align	4


	//----- nvinfo : EIATTR_CUDA_API_VERSION
	.align		4
        /*0000*/ 	.byte	0x04, 0x37
        /*0002*/ 	.short	(.L_10 - .L_9)
.L_9:
        /*0004*/ 	.word	0x00000082


	//----- nvinfo : EIATTR_KPARAM_INFO
	.align		4
.L_10:
        /*0008*/ 	.byte	0x04, 0x17
        /*000a*/ 	.short	(.L_12 - .L_11)
.L_11:
        /*000c*/ 	.word	0x00000000
        /*0010*/ 	.short	0x0007
        /*0012*/ 	.short	0x0028
        /*0014*/ 	.byte	0x00, 0xf5, 0x21, 0x00


	//----- nvinfo : EIATTR_KPARAM_INFO
	.align		4
.L_12:
        /*0018*/ 	.byte	0x04, 0x17
        /*001a*/ 	.short	(.L_14 - .L_13)
.L_13:
        /*001c*/ 	.word	0x00000000
        /*0020*/ 	.short	0x0006
        /*0022*/ 	.short	0x0020
        /*0024*/ 	.byte	0x00, 0xf0, 0x11, 0x00


	//----- nvinfo : EIATTR_KPARAM_INFO
	.align		4
.L_14:
        /*0028*/ 	.byte	0x04, 0x17
        /*002a*/ 	.short	(.L_16 - .L_15)
.L_15:
        /*002c*/ 	.word	0x00000000
        /*0030*/ 	.short	0x0005
        /*0032*/ 	.short	0x001c
        /*0034*/ 	.byte	0x00, 0xf0, 0x11, 0x00


	//----- nvinfo : EIATTR_KPARAM_INFO
	.align		4
.L_16:
        /*0038*/ 	.byte	0x04, 0x17
        /*003a*/ 	.short	(.L_18 - .L_17)
.L_17:
        /*003c*/ 	.word	0x00000000
        /*0040*/ 	.short	0x0004
        /*0042*/ 	.short	0x0018
        /*0044*/ 	.byte	0x00, 0xf0, 0x11, 0x00


	//----- nvinfo : EIATTR_KPARAM_INFO
	.align		4
.L_18:
        /*0048*/ 	.byte	0x04, 0x17
        /*004a*/ 	.short	(.L_20 - .L_19)
.L_19:
        /*004c*/ 	.word	0x00000000
        /*0050*/ 	.short	0x0003
        /*0052*/ 	.short	0x0010
        /*0054*/ 	.byte	0x00, 0xf5, 0x21, 0x00


	//----- nvinfo : EIATTR_KPARAM_INFO
	.align		4
.L_20:
        /*0058*/ 	.byte	0x04, 0x17
        /*005a*/ 	.short	(.L_22 - .L_21)
.L_21:
        /*005c*/ 	.word	0x00000000
        /*0060*/ 	.short	0x0002
        /*0062*/ 	.short	0x000c
        /*0064*/ 	.byte	0x00, 0xf0, 0x11, 0x00


	//----- nvinfo : EIATTR_KPARAM_INFO
	.align		4
.L_22:
        /*0068*/ 	.byte	0x04, 0x17
        /*006a*/ 	.short	(.L_24 - .L_23)
.L_23:
        /*006c*/ 	.word	0x00000000
        /*0070*/ 	.short	0x0001
        /*0072*/ 	.short	0x0008
        /*0074*/ 	.byte	0x00, 0xf0, 0x11, 0x00


	//----- nvinfo : EIATTR_KPARAM_INFO
	.align		4
.L_24:
        /*0078*/ 	.byte	0x04, 0x17
        /*007a*/ 	.short	(.L_26 - .L_25)
.L_25:
        /*007c*/ 	.word	0x00000000
        /*0080*/ 	.short	0x0000
        /*0082*/ 	.short	0x0000
        /*0084*/ 	.byte	0x00, 0xf5, 0x21, 0x00


	//----- nvinfo : EIATTR_SPARSE_MMA_MASK
	.align		4
.L_26:
        /*0088*/ 	.byte	0x03, 0x50
        /*008a*/ 	.short	0x0000


	//----- nvinfo : EIATTR_MAXREG_COUNT
	.align		4
        /*008c*/ 	.byte	0x03, 0x1b
        /*008e*/ 	.short	0x00ff


	//----- nvinfo : EIATTR_EXTERNS
	.align		4
        /*0090*/ 	.byte	0x04, 0x0f
        /*0092*/ 	.short	(.L_28 - .L_27)


	//   ....[0]....
	.align		4
.L_27:
        /*0094*/ 	.word	index@(vprintf)


	//----- nvinfo : EIATTR_MERCURY_ISA_VERSION
	.align		4
.L_28:
        /*0098*/ 	.byte	0x03, 0x5f
        /*009a*/ 	.short	0x0101


	//----- nvinfo : EIATTR_VRC_CTA_INIT_COUNT
	.align		4
        /*009c*/ 	.byte	0x02, 0x4a
	.zero		1
	.zero		1


	//----- nvinfo : EIATTR_SYSCALL_OFFSETS
	.align		4
        /*00a0*/ 	.byte	0x04, 0x46
        /*00a2*/ 	.short	(.L_30 - .L_29)


	//   ....[0]....
.L_29:
        /*00a4*/ 	.word	0x000001e0


	//   ....[1]....
        /*00a8*/ 	.word	0x00000e50


	//   ....[2]....
        /*00ac*/ 	.word	0x00000f80


	//----- nvinfo : EIATTR_EXIT_INSTR_OFFSETS
	.align		4
.L_30:
        /*00b0*/ 	.byte	0x04, 0x1c
        /*00b2*/ 	.short	(.L_32 - .L_31)


	//   ....[0]....
.L_31:
        /*00b4*/ 	.word	0x00000f90


	//----- nvinfo : EIATTR_CRS_STACK_SIZE
	.align		4
.L_32:
        /*00b8*/ 	.byte	0x04, 0x1e
        /*00ba*/ 	.short	(.L_34 - .L_33)
.L_33:
        /*00bc*/ 	.word	0x00000000


	//----- nvinfo : EIATTR_CBANK_PARAM_SIZE
	.align		4
.L_34:
        /*00c0*/ 	.byte	0x03, 0x19
        /*00c2*/ 	.short	0x0030


	//----- nvinfo : EIATTR_PARAM_CBANK
	.align		4
        /*00c4*/ 	.byte	0x04, 0x0a
        /*00c6*/ 	.short	(.L_36 - .L_35)
	.align		4
.L_35:
        /*00c8*/ 	.word	index@(.nv.constant0._Z4convPfiiPiiiiS0_)
        /*00cc*/ 	.short	0x0380
        /*00ce*/ 	.short	0x0030


	//----- nvinfo : EIATTR_SW_WAR
	.align		4
.L_36:
        /*00d0*/ 	.byte	0x04, 0x36
        /*00d2*/ 	.short	(.L_38 - .L_37)
.L_37:
        /*00d4*/ 	.word	0x00000008
.L_38:


//--------------------- .nv.callgraph             --------------------------
	.section	.nv.callgraph,"",@"SHT_CUDA_CALLGRAPH"
	.align	4
	.sectionentsize	8
	.align		4
        /*0000*/ 	.word	0x00000000
	.align		4
        /*0004*/ 	.word	0xffffffff
	.align		4
        /*0008*/ 	.word	index@(_Z4convPfiiPiiiiS0_)
	.align		4
        /*000c*/ 	.word	index@(vprintf)
	.align		4
        /*0010*/ 	.word	0x00000000
	.align		4
        /*0014*/ 	.word	0xfffffffe
	.align		4
        /*0018*/ 	.word	0x00000000
	.align		4
        /*001c*/ 	.word	0xfffffffd
	.align		4
        /*0020*/ 	.word	0x00000000
	.align		4
        /*0024*/ 	.word	0xfffffffc


//--------------------- .nv.constant4             --------------------------
	.section	.nv.constant4,"a",@progbits
	.align	8
	.align		8
.nv.constant4:
        /*0000*/ 	.dword	vprintf
	.align		8
        /*0008*/ 	.dword	$str
	.align		8
        /*0010*/ 	.dword	$str$1
	.align		8
        /*0018*/ 	.dword	$str$2


//--------------------- .text._Z4convPfiiPiiiiS0_ --------------------------
	.section	.text._Z4convPfiiPiiiiS0_,"ax",@progbits
	.align	128
        .global         _Z4convPfiiPiiiiS0_
        .type           _Z4convPfiiPiiiiS0_,@function
        .size           _Z4convPfiiPiiiiS0_,(.L_x_14 - _Z4convPfiiPiiiiS0_)
        .other          _Z4convPfiiPiiiiS0_,@"STO_CUDA_ENTRY STV_DEFAULT"
_Z4convPfiiPiiiiS0_:
.text._Z4convPfiiPiiiiS0_:
[----:B------:R-:W0:Y:S01]  /*0000*/  LDC R1, c[0x0][0x37c] ;  /* 0x0000df00ff017b82 */ /* 0x000e220000000800 */
[----:B------:R-:W1:Y:S01]  /*0010*/  S2R R18, SR_CTAID.X ;  /* 0x0000000000127919 */ /* 0x000e620000002500 */
[----:B------:R-:W2:Y:S01]  /*0020*/  LDCU UR5, c[0x0][0x2fc] ;  /* 0x00005f80ff0577ac */ /* 0x000ea20008000800 */
[----:B0-----:R-:W-:Y:S01]  /*0030*/  VIADD R1, R1, 0xfffffff8 ;  /* 0xfffffff801017836 */ /* 0x001fe20000000000 */
[----:B------:R-:W-:Y:S01]  /*0040*/  BSSY.RECONVERGENT B6, `(.L_x_0) ;  /* 0x00000ea000067945 */ /* 0x000fe20003800200 */
[----:B------:R-:W1:Y:S01]  /*0050*/  S2R R3, SR_TID.X ;  /* 0x0000000000037919 */ /* 0x000e620000002100 */
[----:B------:R-:W1:Y:S01]  /*0060*/  LDCU UR6, c[0x0][0x360] ;  /* 0x00006c00ff0677ac */ /* 0x000e620008000800 */
[----:B------:R-:W0:Y:S01]  /*0070*/  S2R R19, SR_CTAID.Y ;  /* 0x0000000000137919 */ /* 0x000e220000002600 */
[----:B------:R-:W0:Y:S01]  /*0080*/  LDCU UR7, c[0x0][0x364] ;  /* 0x00006c80ff0777ac */ /* 0x000e220008000800 */
[----:B------:R-:W0:Y:S01]  /*0090*/  S2R R0, SR_TID.Y ;  /* 0x0000000000007919 */ /* 0x000e220000002200 */
[----:B------:R-:W3:Y:S01]  /*00a0*/  LDCU UR8, c[0x0][0x3a0] ;  /* 0x00007400ff0877ac */ /* 0x000ee20008000800 */
[----:B------:R-:W4:Y:S01]  /*00b0*/  LDCU UR9, c[0x0][0x39c] ;  /* 0x00007380ff0977ac */ /* 0x000f220008000800 */
[----:B------:R-:W5:Y:S01]  /*00c0*/  LDCU UR4, c[0x0][0x2f8] ;  /* 0x00005f00ff0477ac */ /* 0x000f620008000800 */
[----:B-1----:R-:W-:Y:S01]  /*00d0*/  IMAD R18, R18, UR6, R3 ;  /* 0x0000000612127c24 */ /* 0x002fe2000f8e0203 */
[----:B-----5:R-:W-:-:S04]  /*00e0*/  IADD3 R23, P1, PT, R1, UR4, RZ ;  /* 0x0000000401177c10 */ /* 0x020fc8000ff3e0ff */
[----:B---3--:R-:W-:Y:S01]  /*00f0*/  ISETP.GE.AND P0, PT, R18, UR8, PT ;  /* 0x0000000812007c0c */ /* 0x008fe2000bf06270 */
[----:B0-----:R-:W-:Y:S02]  /*0100*/  IMAD R19, R19, UR7, R0 ;  /* 0x0000000713137c24 */ /* 0x001fe4000f8e0200 */
[----:B--2---:R-:W-:-:S03]  /*0110*/  IMAD.X R22, RZ, RZ, UR5, P1 ;  /* 0x00000005ff167e24 */ /* 0x004fc600088e06ff */
[----:B----4-:R-:W-:-:S13]  /*0120*/  ISETP.GE.OR P0, PT, R19, UR9, P0 ;  /* 0x0000000913007c0c */ /* 0x010fda0008706670 */
[----:B------:R-:W-:Y:S05]  /*0130*/  @P0 BRA `(.L_x_1) ;  /* 0x0000000c00680947 */ /* 0x000fea0003800000 */
[----:B------:R-:W-:Y:S01]  /*0140*/  MOV R0, 0x0 ;  /* 0x0000000000007802 */ /* 0x000fe20000000f00 */
[----:B------:R0:W-:Y:S01]  /*0150*/  STL.64 [R1], R18 ;  /* 0x0000001201007387 */ /* 0x0001e20000100a00 */
[----:B------:R-:W1:Y:S01]  /*0160*/  LDCU.64 UR4, c[0x4][0x8] ;  /* 0x01000100ff0477ac */ /* 0x000e620008000a00 */
[----:B------:R-:W-:Y:S01]  /*0170*/  IMAD.MOV.U32 R2, RZ, RZ, RZ ;  /* 0x000000ffff027224 */ /* 0x000fe200078e00ff */
[----:B------:R0:W2:Y:S01]  /*0180*/  LDC.64 R8, c[0x4][R0] ;  /* 0x0100000000087b82 */ /* 0x0000a20000000a00 */
[----:B------:R-:W-:Y:S02]  /*0190*/  IMAD.MOV.U32 R6, RZ, RZ, R23 ;  /* 0x000000ffff067224 */ /* 0x000fe400078e0017 */
[----:B------:R-:W-:Y:S02]  /*01a0*/  IMAD.MOV.U32 R7, RZ, RZ, R22 ;  /* 0x000000ffff077224 */ /* 0x000fe400078e0016 */
[----:B-1----:R-:W-:Y:S02]  /*01b0*/  IMAD.U32 R4, RZ, RZ, UR4 ;  /* 0x00000004ff047e24 */ /* 0x002fe4000f8e00ff */
[----:B0-----:R-:W-:-:S07]  /*01c0*/  IMAD.U32 R5, RZ, RZ, UR5 ;  /* 0x00000005ff057e24 */ /* 0x001fce000f8e00ff */
[----:B------:R-:W-:-:S07]  /*01d0*/  LEPC R20, `(.L_x_2) ;  /* 0x000000001014794e */ /* 0x000fce0000000000 */
[----:B--2---:R-:W-:Y:S05]  /*01e0*/  CALL.ABS.NOINC R8 ;  /* 0x0000000008007343 */ /* 0x004fea0003c00000 */
.L_x_2:
[----:B------:R-:W0:Y:S08]  /*01f0*/  LDC.64 R4, c[0x0][0x388] ;  /* 0x0000e200ff047b82 */ /* 0x000e300000000a00 */
[----:B------:R-:W1:Y:S01]  /*0200*/  LDC.64 R16, c[0x0][0x358] ;  /* 0x0000d600ff107b82 */ /* 0x000e620000000a00 */
[----:B0-----:R-:W-:-:S04]  /*0210*/  ISETP.GE.AND P0, PT, R5, 0x1, PT ;  /* 0x000000010500780c */ /* 0x001fc80003f06270 */
[----:B------:R-:W-:-:S13]  /*0220*/  ISETP.LT.OR P0, PT, R4, 0x1, !P0 ;  /* 0x000000010400780c */ /* 0x000fda0004701670 */
[----:B-1----:R-:W-:Y:S05]  /*0230*/  @P0 BRA `(.L_x_3) ;  /* 0x0000000800e00947 */ /* 0x002fea0003800000 */
[C---:B------:R-:W-:Y:S01]  /*0240*/  LOP3.LUT R20, R5.reuse, 0x7, RZ, 0xc0, !PT ;  /* 0x0000000705147812 */ /* 0x040fe200078ec0ff */
[----:B------:R-:W-:Y:S01]  /*0250*/  BSSY.RECONVERGENT B0, `(.L_x_3) ;  /* 0x00000b6000007945 */ /* 0x000fe20003800200 */
[C---:B------:R-:W-:Y:S01]  /*0260*/  LOP3.LUT R7, R5.reuse, 0x7ffffff8, RZ, 0xc0, !PT ;  /* 0x7ffffff805077812 */ /* 0x040fe200078ec0ff */
[----:B------:R-:W-:Y:S01]  /*0270*/  IMAD.MOV.U32 R2, RZ, RZ, RZ ;  /* 0x000000ffff027224 */ /* 0x000fe200078e00ff */
[----:B------:R-:W-:Y:S01]  /*0280*/  LOP3.LUT R5, R5, 0x3, RZ, 0xc0, !PT ;  /* 0x0000000305057812 */ /* 0x000fe200078ec0ff */
[----:B------:R-:W-:Y:S02]  /*0290*/  VIADD R0, R20, 0xffffffff ;  /* 0xffffffff14007836 */ /* 0x000fe40000000000 */
[----:B------:R-:W-:Y:S02]  /*02a0*/  IMAD.MOV.U32 R6, RZ, RZ, RZ ;  /* 0x000000ffff067224 */ /* 0x000fe400078e00ff */
[----:B------:R-:W-:Y:S01]  /*02b0*/  IMAD.MOV R4, RZ, RZ, -R7 ;  /* 0x000000ffff047224 */ /* 0x000fe200078e0a07 */
[----:B------:R-:W-:-:S13]  /*02c0*/  ISETP.GE.U32.AND P0, PT, R0, 0x3, PT ;  /* 0x000000030000780c */ /* 0x000fda0003f06070 */
.L_x_10:
[----:B------:R-:W0:Y:S01]  /*02d0*/  LDC.64 R8, c[0x0][0x388] ;  /* 0x0000e200ff087b82 */ /* 0x000e220000000a00 */
[----:B------:R-:W1:Y:S01]  /*02e0*/  LDCU UR4, c[0x0][0x398] ;  /* 0x00007300ff0477ac */ /* 0x000e620008000800 */
[----:B------:R-:W-:Y:S02]  /*02f0*/  IMAD.IADD R0, R19, 0x1, R6 ;  /* 0x0000000113007824 */ /* 0x000fe400078e0206 */
[----:B------:R-:W-:Y:S02]  /*0300*/  IMAD.MOV.U32 R24, RZ, RZ, RZ ;  /* 0x000000ffff187224 */ /* 0x000fe400078e00ff */
[----:B-1----:R-:W-:Y:S01]  /*0310*/  IMAD R11, R0, UR4, RZ ;  /* 0x00000004000b7c24 */ /* 0x002fe2000f8e02ff */
[----:B0-----:R-:W-:Y:S01]  /*0320*/  ISETP.GE.U32.AND P2, PT, R9, 0x8, PT ;  /* 0x000000080900780c */ /* 0x001fe20003f46070 */
[----:B------:R-:W-:-:S03]  /*0330*/  IMAD R3, R6, R9, RZ ;  /* 0x0000000906037224 */ /* 0x000fc600078e02ff */
[----:B------:R-:W-:Y:S01]  /*0340*/  IADD3 R0, P3, PT, R18, R11, RZ ;  /* 0x0000000b12007210 */ /* 0x000fe20007f7e0ff */
[----:B------:R-:W-:Y:S01]  /*0350*/  VIADD R6, R6, 0x1 ;  /* 0x0000000106067836 */ /* 0x000fe20000000000 */
[----:B------:R-:W-:-:S04]  /*0360*/  SHF.R.S32.HI R21, RZ, 0x1f, R11 ;  /* 0x0000001fff157819 */ /* 0x000fc8000001140b */
[----:B------:R-:W-:Y:S02]  /*0370*/  ISETP.NE.AND P1, PT, R6, R8, PT ;  /* 0x000000080600720c */ /* 0x000fe40003f25270 */
[----:B------:R-:W-:Y:S01]  /*0380*/  LEA.HI.X.SX32 R21, R18, R21, 0x1, P3 ;  /* 0x0000001512157211 */ /* 0x000fe200018f0eff */
[----:B------:R-:W-:Y:S10]  /*0390*/  @!P2 BRA `(.L_x_4) ;  /* 0x0000000000eca947 */ /* 0x000ff40003800000 */
[----:B------:R-:W0:Y:S01]  /*03a0*/  LDC.64 R10, c[0x0][0x380] ;  /* 0x0000e000ff0a7b82 */ /* 0x000e220000000a00 */
[----:B------:R-:W1:Y:S01]  /*03b0*/  LDCU.64 UR4, c[0x0][0x390] ;  /* 0x00007200ff0477ac */ /* 0x000e620008000a00 */
[----:B------:R-:W-:Y:S01]  /*03c0*/  BSSY.RECONVERGENT B1, `(.L_x_5) ;  /* 0x0000037000017945 */ /* 0x000fe20003800200 */
[----:B------:R-:W-:Y:S01]  /*03d0*/  IMAD.MOV.U32 R8, RZ, RZ, R4 ;  /* 0x000000ffff087224 */ /* 0x000fe200078e0004 */
[----:B-1----:R-:W-:-:S04]  /*03e0*/  LEA R12, P2, R0, UR4, 0x2 ;  /* 0x00000004000c7c11 */ /* 0x002fc8000f8410ff */
[----:B------:R-:W-:Y:S01]  /*03f0*/  IADD3 R12, P3, PT, R12, 0x10, RZ ;  /* 0x000000100c0c7810 */ /* 0x000fe20007f7e0ff */
[----:B0-----:R-:W-:Y:S01]  /*0400*/  IMAD.WIDE.U32 R10, R3, 0x4, R10 ;  /* 0x00000004030a7825 */ /* 0x001fe200078e000a */
[----:B------:R-:W-:Y:S02]  /*0410*/  LEA.HI.X R13, R0, UR5, R21, 0x2, P2 ;  /* 0x00000005000d7c11 */ /* 0x000fe400090f1415 */
[----:B------:R-:W-:-:S03]  /*0420*/  IADD3 R14, P4, PT, R10, 0x10, RZ ;  /* 0x000000100a0e7810 */ /* 0x000fc60007f9e0ff */
[----:B------:R-:W-:Y:S02]  /*0430*/  IMAD.X R13, RZ, RZ, R13, P3 ;  /* 0x000000ffff0d7224 */ /* 0x000fe400018e060d */
[----:B------:R-:W-:-:S08]  /*0440*/  IMAD.X R11, RZ, RZ, R11, P4 ;  /* 0x000000ffff0b7224 */ /* 0x000fd000020e060b */
.L_x_6:
[C---:B------:R-:W-:Y:S02]  /*0450*/  R2UR UR6, R16.reuse ;  /* 0x00000000100672ca */ /* 0x040fe400000e0000 */
[C---:B------:R-:W-:Y:S02]  /*0460*/  R2UR UR7, R17.reuse ;  /* 0x00000000110772ca */ /* 0x040fe400000e0000 */
[----:B------:R-:W-:Y:S02]  /*0470*/  R2UR UR4, R16 ;  /* 0x00000000100472ca */ /* 0x000fe400000e0000 */
[----:B------:R-:W-:Y:S01]  /*0480*/  R2UR UR5, R17 ;  /* 0x00000000110572ca */ /* 0x000fe200000e0000 */
[----:B------:R-:W-:-:S08]  /*0490*/  IMAD.MOV.U32 R10, RZ, RZ, R14 ;  /* 0x000000ffff0a7224 */ /* 0x000fd000078e000e */
[----:B------:R-:W2:Y:S04]  /*04a0*/  LDG.E R15, desc[UR6][R12.64+-0x10] ;  /* 0xfffff0060c0f7981 */ /* 0x000ea8000c1e1900 */
[----:B------:R-:W3:Y:S04]  /*04b0*/  LDG.E R25, desc[UR4][R10.64+-0x10] ;  /* 0xfffff0040a197981 */ /* 0x000ee8000c1e1900 */
[----:B------:R-:W4:Y:S04]  /*04c0*/  LDG.E R26, desc[UR6][R12.64+-0xc] ;  /* 0xfffff4060c1a7981 */ /* 0x000f28000c1e1900 */
[----:B------:R-:W5:Y:S01]  /*04d0*/  LDG.E R14, desc[UR4][R10.64+-0xc] ;  /* 0xfffff4040a0e7981 */ /* 0x000f62000c1e1900 */
[----:B--2---:R-:W-:-:S03]  /*04e0*/  I2FP.F32.S32 R24, R15 ;  /* 0x0000000f00187245 */ /* 0x004fc60000201400 */
[----:B------:R-:W2:Y:S02]  /*04f0*/  LDG.E R15, desc[UR6][R12.64+-0x8] ;  /* 0xfffff8060c0f7981 */ /* 0x000ea4000c1e1900 */
[----:B---3--:R-:W-:Y:S02]  /*0500*/  FFMA R25, R25, R24, R2 ;  /* 0x0000001819197223 */ /* 0x008fe40000000002 */
[----:B------:R-:W3:Y:S01]  /*0510*/  LDG.E R24, desc[UR4][R10.64+-0x8] ;  /* 0xfffff8040a187981 */ /* 0x000ee2000c1e1900 */
[----:B----4-:R-:W-:-:S03]  /*0520*/  I2FP.F32.S32 R26, R26 ;  /* 0x0000001a001a7245 */ /* 0x010fc60000201400 */
[----:B------:R-:W4:Y:S02]  /*0530*/  LDG.E R2, desc[UR6][R12.64+-0x4] ;  /* 0xfffffc060c027981 */ /* 0x000f24000c1e1900 */
[----:B-----5:R-:W-:Y:S02]  /*0540*/  FFMA R25, R14, R26, R25 ;  /* 0x0000001a0e197223 */ /* 0x020fe40000000019 */
[----:B------:R-:W5:Y:S04]  /*0550*/  LDG.E R14, desc[UR4][R10.64+-0x4] ;  /* 0xfffffc040a0e7981 */ /* 0x000f68000c1e1900 */
[----:B------:R-:W5:Y:S01]  /*0560*/  LDG.E R26, desc[UR6][R12.64] ;  /* 0x000000060c1a7981 */ /* 0x000f62000c1e1900 */
[----:B--2---:R-:W-:-:S05]  /*0570*/  I2FP.F32.S32 R15, R15 ;  /* 0x0000000f000f7245 */ /* 0x004fca0000201400 */
[----:B---3--:R-:W-:Y:S02]  /*0580*/  FFMA R25, R24, R15, R25 ;  /* 0x0000000f18197223 */ /* 0x008fe40000000019 */
[----:B------:R-:W2:Y:S01]  /*0590*/  LDG.E R15, desc[UR4][R10.64] ;  /* 0x000000040a0f7981 */ /* 0x000ea2000c1e1900 */
[----:B----4-:R-:W-:-:S03]  /*05a0*/  I2FP.F32.S32 R24, R2 ;  /* 0x0000000200187245 */ /* 0x010fc60000201400 */
[----:B------:R-:W3:Y:S02]  /*05b0*/  LDG.E R2, desc[UR6][R12.64+0x4] ;  /* 0x000004060c027981 */ /* 0x000ee4000c1e1900 */
[----:B-----5:R-:W-:Y:S02]  /*05c0*/  FFMA R24, R14, R24, R25 ;  /* 0x000000180e187223 */ /* 0x020fe40000000019 */
[----:B------:R-:W4:Y:S01]  /*05d0*/  LDG.E R14, desc[UR4][R10.64+0x4] ;  /* 0x000004040a0e7981 */ /* 0x000f22000c1e1900 */
[----:B------:R-:W-:Y:S02]  /*05e0*/  R2UR UR8, R16 ;  /* 0x00000000100872ca */ /* 0x000fe400000e0000 */
[----:B------:R-:W-:Y:S02]  /*05f0*/  R2UR UR9, R17 ;  /* 0x00000000110972ca */ /* 0x000fe400000e0000 */
[----:B------:R-:W-:-:S05]  /*0600*/  I2FP.F32.S32 R26, R26 ;  /* 0x0000001a001a7245 */ /* 0x000fca0000201400 */
[----:B--2---:R-:W-:Y:S02]  /*0610*/  FFMA R25, R15, R26, R24 ;  /* 0x0000001a0f197223 */ /* 0x004fe40000000018 */
[----:B------:R-:W2:Y:S01]  /*0620*/  LDG.E R26, desc[UR6][R12.64+0x8] ;  /* 0x000008060c1a7981 */ /* 0x000ea2000c1e1900 */
[----:B---3--:R-:W-:-:S03]  /*0630*/  I2FP.F32.S32 R24, R2 ;  /* 0x0000000200187245 */ /* 0x008fc60000201400 */
[----:B------:R-:W3:Y:S04]  /*0640*/  LDG.E R15, desc[UR4][R10.64+0x8] ;  /* 0x000008040a0f7981 */ /* 0x000ee8000c1e1900 */
[----:B------:R0:W5:Y:S01]  /*0650*/  LDG.E R2, desc[UR8][R12.64+0xc] ;  /* 0x00000c080c027981 */ /* 0x000162000c1e1900 */
[----:B----4-:R-:W-:-:S03]  /*0660*/  FFMA R14, R14, R24, R25 ;  /* 0x000000180e0e7223 */ /* 0x010fc60000000019 */
[----:B------:R1:W4:Y:S01]  /*0670*/  LDG.E R24, desc[UR6][R10.64+0xc] ;  /* 0x00000c060a187981 */ /* 0x000322000c1e1900 */
[----:B------:R-:W-:-:S05]  /*0680*/  VIADD R8, R8, 0x8 ;  /* 0x0000000808087836 */ /* 0x000fca0000000000 */
[----:B------:R-:W-:Y:S02]  /*0690*/  ISETP.NE.AND P2, PT, R8, RZ, PT ;  /* 0x000000ff0800720c */ /* 0x000fe40003f45270 */
[----:B0-----:R-:W-:-:S05]  /*06a0*/  IADD3 R12, P3, PT, R12, 0x20, RZ ;  /* 0x000000200c0c7810 */ /* 0x001fca0007f7e0ff */
[----:B------:R-:W-:Y:S01]  /*06b0*/  IMAD.X R13, RZ, RZ, R13, P3 ;  /* 0x000000ffff0d7224 */ /* 0x000fe200018e060d */
[----:B--2---:R-:W-:-:S05]  /*06c0*/  I2FP.F32.S32 R26, R26 ;  /* 0x0000001a001a7245 */ /* 0x004fca0000201400 */
[----:B---3--:R-:W-:Y:S01]  /*06d0*/  FFMA R15, R15, R26, R14 ;  /* 0x0000001a0f0f7223 */ /* 0x008fe2000000000e */
[----:B------:R-:W-:Y:S02]  /*06e0*/  IADD3 R14, P4, PT, R10, 0x20, RZ ;  /* 0x000000200a0e7810 */ /* 0x000fe40007f9e0ff */
[----:B-----5:R-:W-:-:S03]  /*06f0*/  I2FP.F32.S32 R2, R2 ;  /* 0x0000000200027245 */ /* 0x020fc60000201400 */
[----:B-1----:R-:W-:Y:S02]  /*0700*/  IMAD.X R11, RZ, RZ, R11, P4 ;  /* 0x000000ffff0b7224 */ /* 0x002fe400020e060b */
[----:B----4-:R-:W-:Y:S01]  /*0710*/  FFMA R2, R24, R2, R15 ;  /* 0x0000000218027223 */ /* 0x010fe2000000000f */
[----:B------:R-:W-:Y:S06]  /*0720*/  @P2 BRA `(.L_x_6) ;  /* 0xfffffffc00482947 */ /* 0x000fec000383ffff */
[----:B------:R-:W-:Y:S05]  /*0730*/  BSYNC.RECONVERGENT B1 ;  /* 0x0000000000017941 */ /* 0x000fea0003800200 */
.L_x_5:
[----:B------:R-:W-:-:S07]  /*0740*/  IMAD.MOV.U32 R24, RZ, RZ, R7 ;  /* 0x000000ffff187224 */ /* 0x000fce00078e0007 */
.L_x_4:
[----:B------:R-:W-:-:S13]  /*0750*/  ISETP.NE.AND P2, PT, R20, RZ, PT ;  /* 0x000000ff1400720c */ /* 0x000fda0003f45270 */
[----:B------:R-:W-:Y:S05]  /*0760*/  @!P2 BRA `(.L_x_7) ;  /* 0x00000004008ca947 */ /* 0x000fea0003800000 */
[----:B------:R-:W-:Y:S01]  /*0770*/  ISETP.NE.AND P2, PT, R5, RZ, PT ;  /* 0x000000ff0500720c */ /* 0x000fe20003f45270 */
[----:B------:R-:W-:-:S12]  /*0780*/  @!P0 BRA `(.L_x_8) ;  /* 0x0000000000b88947 */ /* 0x000fd80003800000 */
[----:B------:R-:W0:Y:S01]  /*0790*/  LDCU.64 UR6, c[0x0][0x390] ;  /* 0x00007200ff0677ac */ /* 0x000e220008000a00 */
[----:B------:R-:W1:Y:S01]  /*07a0*/  LDC.64 R14, c[0x0][0x380] ;  /* 0x0000e000ff0e7b82 */ /* 0x000e620000000a00 */
[----:B------:R-:W-:Y:S01]  /*07b0*/  IADD3 R8, P3, PT, R24, R0, RZ ;  /* 0x0000000018087210 */ /* 0x000fe20007f7e0ff */
[----:B------:R-:W-:Y:S01]  /*07c0*/  IMAD.IADD R25, R3, 0x1, R24 ;  /* 0x0000000103197824 */ /* 0x000fe200078e0218 */
[----:B------:R-:W2:Y:S01]  /*07d0*/  LDCU.64 UR4, c[0x0][0x380] ;  /* 0x00007000ff0477ac */ /* 0x000ea20008000a00 */
[C---:B------:R-:W-:Y:S02]  /*07e0*/  R2UR UR8, R16.reuse ;  /* 0x00000000100872ca */ /* 0x040fe400000e0000 */
[----:B------:R-:W-:Y:S01]  /*07f0*/  IMAD.X R11, RZ, RZ, R21, P3 ;  /* 0x000000ffff0b7224 */ /* 0x000fe200018e0615 */
[----:B------:R-:W-:Y:S02]  /*0800*/  R2UR UR9, R17 ;  /* 0x00000000110972ca */ /* 0x000fe400000e0000 */
[----:B------:R-:W-:-:S02]  /*0810*/  R2UR UR12, R16 ;  /* 0x00000000100c72ca */ /* 0x000fc400000e0000 */
[C---:B------:R-:W-:Y:S02]  /*0820*/  R2UR UR13, R17.reuse ;  /* 0x00000000110d72ca */ /* 0x040fe400000e0000 */
[----:B------:R-:W-:Y:S02]  /*0830*/  R2UR UR10, R16 ;  /* 0x00000000100a72ca */ /* 0x000fe400000e0000 */
[----:B------:R-:W-:Y:S02]  /*0840*/  R2UR UR11, R17 ;  /* 0x00000000110b72ca */ /* 0x000fe400000e0000 */
[----:B0-----:R-:W-:Y:S02]  /*0850*/  LEA R10, P3, R8, UR6, 0x2 ;  /* 0x00000006080a7c11 */ /* 0x001fe4000f8610ff */
[----:B------:R-:W-:Y:S02]  /*0860*/  R2UR UR6, R16 ;  /* 0x00000000100672ca */ /* 0x000fe400000e0000 */
[----:B------:R-:W-:-:S02]  /*0870*/  LEA.HI.X R11, R8, UR7, R11, 0x2, P3 ;  /* 0x00000007080b7c11 */ /* 0x000fc400098f140b */
[----:B------:R-:W-:Y:S01]  /*0880*/  IADD3 R8, P3, PT, R3, R24, RZ ;  /* 0x0000001803087210 */ /* 0x000fe20007f7e0ff */
[----:B-1----:R-:W-:Y:S01]  /*0890*/  IMAD.WIDE.U32 R14, R25, 0x4, R14 ;  /* 0x00000004190e7825 */ /* 0x002fe200078e000e */
[----:B------:R-:W-:Y:S02]  /*08a0*/  R2UR UR7, R17 ;  /* 0x00000000110772ca */ /* 0x000fe400000e0000 */
[----:B------:R-:W-:Y:S01]  /*08b0*/  R2UR UR18, R16 ;  /* 0x00000000101272ca */ /* 0x000fe200000e0000 */
[----:B------:R-:W-:Y:S01]  /*08c0*/  IMAD.X R13, RZ, RZ, RZ, P3 ;  /* 0x000000ffff0d7224 */ /* 0x000fe200018e06ff */
[----:B--2---:R-:W-:Y:S02]  /*08d0*/  LEA R12, P3, R8, UR4, 0x2 ;  /* 0x00000004080c7c11 */ /* 0x004fe4000f8610ff */
[----:B------:R-:W-:Y:S02]  /*08e0*/  R2UR UR4, R16 ;  /* 0x00000000100472ca */ /* 0x000fe400000e0000 */
[----:B------:R-:W-:-:S02]  /*08f0*/  LEA.HI.X R13, R8, UR5, R13, 0x2, P3 ;  /* 0x00000005080d7c11 */ /* 0x000fc400098f140d */
[C---:B------:R-:W-:Y:S01]  /*0900*/  R2UR UR5, R17.reuse ;  /* 0x00000000110572ca */ /* 0x040fe200000e0000 */
[----:B------:R-:W2:Y:S01]  /*0910*/  LDG.E R8, desc[UR8][R10.64] ;  /* 0x000000080a087981 */ /* 0x000ea2000c1e1900 */
[C---:B------:R-:W-:Y:S02]  /*0920*/  R2UR UR19, R17.reuse ;  /* 0x00000000111372ca */ /* 0x040fe400000e0000 */
[C---:B------:R-:W-:Y:S01]  /*0930*/  R2UR UR14, R16.reuse ;  /* 0x00000000100e72ca */ /* 0x040fe200000e0000 */
[----:B------:R-:W3:Y:S01]  /*0940*/  LDG.E R15, desc[UR6][R14.64] ;  /* 0x000000060e0f7981 */ /* 0x000ee2000c1e1900 */
[C---:B------:R-:W-:Y:S02]  /*0950*/  R2UR UR15, R17.reuse ;  /* 0x00000000110f72ca */ /* 0x040fe400000e0000 */
[----:B------:R-:W-:Y:S01]  /*0960*/  R2UR UR16, R16 ;  /* 0x00000000101072ca */ /* 0x000fe200000e0000 */
[----:B------:R-:W4:Y:S01]  /*0970*/  LDG.E R26, desc[UR10][R12.64+0x4] ;  /* 0x0000040a0c1a7981 */ /* 0x000f22000c1e1900 */
[----:B------:R-:W-:-:S03]  /*0980*/  R2UR UR17, R17 ;  /* 0x00000000111172ca */ /* 0x000fc600000e0000 */
[----:B------:R-:W5:Y:S04]  /*0990*/  LDG.E R28, desc[UR4][R10.64+0x8] ;  /* 0x000008040a1c7981 */ /* 0x000f68000c1e1900 */
[----:B------:R-:W4:Y:S04]  /*09a0*/  LDG.E R14, desc[UR12][R10.64+0x4] ;  /* 0x0000040c0a0e7981 */ /* 0x000f28000c1e1900 */
[----:B------:R-:W4:Y:S04]  /*09b0*/  LDG.E R29, desc[UR18][R10.64+0xc] ;  /* 0x00000c120a1d7981 */ /* 0x000f28000c1e1900 */
[----:B------:R-:W4:Y:S04]  /*09c0*/  LDG.E R25, desc[UR14][R12.64+0x8] ;  /* 0x0000080e0c197981 */ /* 0x000f28000c1e1900 */
[----:B------:R-:W4:Y:S01]  /*09d0*/  LDG.E R27, desc[UR16][R12.64+0xc] ;  /* 0x00000c100c1b7981 */ /* 0x000f22000c1e1900 */
[----:B------:R-:W-:Y:S01]  /*09e0*/  VIADD R24, R24, 0x4 ;  /* 0x0000000418187836 */ /* 0x000fe20000000000 */
[----:B--2---:R-:W-:-:S05]  /*09f0*/  I2FP.F32.S32 R8, R8 ;  /* 0x0000000800087245 */ /* 0x004fca0000201400 */
[----:B---3--:R-:W-:Y:S01]  /*0a00*/  FFMA R8, R15, R8, R2 ;  /* 0x000000080f087223 */ /* 0x008fe20000000002 */
[----:B-----5:R-:W-:Y:S02]  /*0a10*/  I2FP.F32.S32 R28, R28 ;  /* 0x0000001c001c7245 */ /* 0x020fe40000201400 */
[----:B----4-:R-:W-:-:S05]  /*0a20*/  I2FP.F32.S32 R2, R14 ;  /* 0x0000000e00027245 */ /* 0x010fca0000201400 */
[----:B------:R-:W-:Y:S01]  /*0a30*/  FFMA R2, R26, R2, R8 ;  /* 0x000000021a027223 */ /* 0x000fe20000000008 */
[----:B------:R-:W-:-:S03]  /*0a40*/  I2FP.F32.S32 R29, R29 ;  /* 0x0000001d001d7245 */ /* 0x000fc60000201400 */
[----:B------:R-:W-:-:S04]  /*0a50*/  FFMA R2, R25, R28, R2 ;  /* 0x0000001c19027223 */ /* 0x000fc80000000002 */
[----:B------:R-:W-:-:S07]  /*0a60*/  FFMA R2, R27, R29, R2 ;  /* 0x0000001d1b027223 */ /* 0x000fce0000000002 */
.L_x_8:
[----:B------:R-:W-:Y:S05]  /*0a70*/  @!P2 BRA `(.L_x_7) ;  /* 0x0000000000c8a947 */ /* 0x000fea0003800000 */
[----:B------:R-:W-:Y:S02]  /*0a80*/  ISETP.NE.AND P3, PT, R5, 0x1, PT ;  /* 0x000000010500780c */ /* 0x000fe40003f65270 */
[----:B------:R-:W-:-:S11]  /*0a90*/  LOP3.LUT P2, RZ, R9, 0x1, RZ, 0xc0, !PT ;  /* 0x0000000109ff7812 */ /* 0x000fd6000784c0ff */
[----:B------:R-:W-:Y:S05]  /*0aa0*/  @!P3 BRA `(.L_x_9) ;  /* 0x000000000078b947 */ /* 0x000fea0003800000 */
[----:B------:R-:W0:Y:S01]  /*0ab0*/  LDCU.64 UR4, c[0x0][0x390] ;  /* 0x00007200ff0477ac */ /* 0x000e220008000a00 */
[----:B------:R-:W1:Y:S01]  /*0ac0*/  LDC.64 R12, c[0x0][0x380] ;  /* 0x0000e000ff0c7b82 */ /* 0x000e620000000a00 */
[----:B------:R-:W-:Y:S01]  /*0ad0*/  IADD3 R9, P3, PT, R24, R0, RZ ;  /* 0x0000000018097210 */ /* 0x000fe20007f7e0ff */
[----:B------:R-:W-:Y:S01]  /*0ae0*/  IMAD.IADD R15, R3, 0x1, R24 ;  /* 0x00000001030f7824 */ /* 0x000fe200078e0218 */
[----:B------:R-:W2:Y:S01]  /*0af0*/  LDCU.64 UR6, c[0x0][0x380] ;  /* 0x00007000ff0677ac */ /* 0x000ea20008000a00 */
[C---:B------:R-:W-:Y:S02]  /*0b00*/  R2UR UR10, R16.reuse ;  /* 0x00000000100a72ca */ /* 0x040fe400000e0000 */
[C---:B------:R-:W-:Y:S01]  /*0b10*/  R2UR UR11, R17.reuse ;  /* 0x00000000110b72ca */ /* 0x040fe200000e0000 */
[----:B------:R-:W-:Y:S01]  /*0b20*/  IMAD.X R10, RZ, RZ, R21, P3 ;  /* 0x000000ffff0a7224 */ /* 0x000fe200018e0615 */
[----:B------:R-:W-:Y:S02]  /*0b30*/  R2UR UR12, R16 ;  /* 0x00000000100c72ca */ /* 0x000fe400000e0000 */
[----:B------:R-:W-:-:S02]  /*0b40*/  R2UR UR13, R17 ;  /* 0x00000000110d72ca */ /* 0x000fc400000e0000 */
[C---:B------:R-:W-:Y:S02]  /*0b50*/  R2UR UR8, R16.reuse ;  /* 0x00000000100872ca */ /* 0x040fe400000e0000 */
[----:B------:R-:W-:Y:S02]  /*0b60*/  R2UR UR9, R17 ;  /* 0x00000000110972ca */ /* 0x000fe400000e0000 */
[----:B------:R-:W-:Y:S02]  /*0b70*/  IADD3 R11, P4, PT, R3, R24, RZ ;  /* 0x00000018030b7210 */ /* 0x000fe40007f9e0ff */
[C---:B0-----:R-:W-:Y:S02]  /*0b80*/  LEA R8, P3, R9.reuse, UR4, 0x2 ;  /* 0x0000000409087c11 */ /* 0x041fe4000f8610ff */
[----:B------:R-:W-:Y:S01]  /*0b90*/  R2UR UR4, R16 ;  /* 0x00000000100472ca */ /* 0x000fe200000e0000 */
[----:B------:R-:W-:Y:S01]  /*0ba0*/  IMAD.X R26, RZ, RZ, RZ, P4 ;  /* 0x000000ffff1a7224 */ /* 0x000fe200020e06ff */
[----:B------:R-:W-:-:S02]  /*0bb0*/  LEA.HI.X R9, R9, UR5, R10, 0x2, P3 ;  /* 0x0000000509097c11 */ /* 0x000fc400098f140a */
[----:B------:R-:W-:Y:S01]  /*0bc0*/  R2UR UR5, R17 ;  /* 0x00000000110572ca */ /* 0x000fe200000e0000 */
[----:B-1----:R-:W-:Y:S01]  /*0bd0*/  IMAD.WIDE.U32 R12, R15, 0x4, R12 ;  /* 0x000000040f0c7825 */ /* 0x002fe200078e000c */
[C---:B--2---:R-:W-:Y:S01]  /*0be0*/  LEA R10, P3, R11.reuse, UR6, 0x2 ;  /* 0x000000060b0a7c11 */ /* 0x044fe2000f8610ff */
[----:B------:R-:W2:Y:S03]  /*0bf0*/  LDG.E R14, desc[UR10][R8.64] ;  /* 0x0000000a080e7981 */ /* 0x000ea6000c1e1900 */
[----:B------:R-:W-:Y:S01]  /*0c00*/  LEA.HI.X R11, R11, UR7, R26, 0x2, P3 ;  /* 0x000000070b0b7c11 */ /* 0x000fe200098f141a */
[----:B------:R-:W3:Y:S04]  /*0c10*/  LDG.E R15, desc[UR12][R8.64+0x4] ;  /* 0x0000040c080f7981 */ /* 0x000ee8000c1e1900 */
[----:B------:R-:W4:Y:S04]  /*0c20*/  LDG.E R13, desc[UR8][R12.64] ;  /* 0x000000080c0d7981 */ /* 0x000f28000c1e1900 */
[----:B------:R-:W5:Y:S01]  /*0c30*/  LDG.E R11, desc[UR4][R10.64+0x4] ;  /* 0x000004040a0b7981 */ /* 0x000f62000c1e1900 */
[----:B------:R-:W-:Y:S01]  /*0c40*/  VIADD R24, R24, 0x2 ;  /* 0x0000000218187836 */ /* 0x000fe20000000000 */
[----:B--2---:R-:W-:-:S02]  /*0c50*/  I2FP.F32.S32 R14, R14 ;  /* 0x0000000e000e7245 */ /* 0x004fc40000201400 */
[----:B---3--:R-:W-:-:S03]  /*0c60*/  I2FP.F32.S32 R15, R15 ;  /* 0x0000000f000f7245 */ /* 0x008fc60000201400 */
[----:B----4-:R-:W-:-:S04]  /*0c70*/  FFMA R2, R13, R14, R2 ;  /* 0x0000000e0d027223 */ /* 0x010fc80000000002 */
[----:B-----5:R-:W-:-:S07]  /*0c80*/  FFMA R2, R11, R15, R2 ;  /* 0x0000000f0b027223 */ /* 0x020fce0000000002 */
.L_x_9:
[----:B------:R-:W-:Y:S05]  /*0c90*/  @!P2 BRA `(.L_x_7) ;  /* 0x000000000040a947 */ /* 0x000fea0003800000 */
[----:B------:R-:W0:Y:S01]  /*0ca0*/  LDCU.64 UR4, c[0x0][0x390] ;  /* 0x00007200ff0477ac */ /* 0x000e220008000a00 */
[----:B------:R-:W1:Y:S01]  /*0cb0*/  LDC.64 R8, c[0x0][0x380] ;  /* 0x0000e000ff087b82 */ /* 0x000e620000000a00 */
[----:B------:R-:W-:Y:S01]  /*0cc0*/  IADD3 R0, P2, PT, R24, R0, RZ ;  /* 0x0000000018007210 */ /* 0x000fe20007f5e0ff */
[----:B------:R-:W-:Y:S01]  /*0cd0*/  IMAD.IADD R3, R3, 0x1, R24 ;  /* 0x0000000103037824 */ /* 0x000fe200078e0218 */
[C---:B------:R-:W-:Y:S02]  /*0ce0*/  R2UR UR8, R16.reuse ;  /* 0x00000000100872ca */ /* 0x040fe400000e0000 */
[C---:B------:R-:W-:Y:S01]  /*0cf0*/  R2UR UR9, R17.reuse ;  /* 0x00000000110972ca */ /* 0x040fe200000e0000 */
[----:B------:R-:W-:Y:S01]  /*0d00*/  IMAD.X R21, RZ, RZ, R21, P2 ;  /* 0x000000ffff157224 */ /* 0x000fe200010e0615 */
[----:B------:R-:W-:Y:S02]  /*0d10*/  R2UR UR6, R16 ;  /* 0x00000000100672ca */ /* 0x000fe400000e0000 */
[----:B------:R-:W-:-:S02]  /*0d20*/  R2UR UR7, R17 ;  /* 0x00000000110772ca */ /* 0x000fc400000e0000 */
[----:B0-----:R-:W-:-:S04]  /*0d30*/  LEA R10, P2, R0, UR4, 0x2 ;  /* 0x00000004000a7c11 */ /* 0x001fc8000f8410ff */
[----:B------:R-:W-:Y:S01]  /*0d40*/  LEA.HI.X R11, R0, UR5, R21, 0x2, P2 ;  /* 0x00000005000b7c11 */ /* 0x000fe200090f1415 */
[----:B-1----:R-:W-:-:S04]  /*0d50*/  IMAD.WIDE.U32 R8, R3, 0x4, R8 ;  /* 0x0000000403087825 */ /* 0x002fc800078e0008 */
[----:B------:R-:W2:Y:S04]  /*0d60*/  LDG.E R10, desc[UR8][R10.64] ;  /* 0x000000080a0a7981 */ /* 0x000ea8000c1e1900 */
[----:B------:R-:W3:Y:S01]  /*0d70*/  LDG.E R9, desc[UR6][R8.64] ;  /* 0x0000000608097981 */ /* 0x000ee2000c1e1900 */
[----:B--2---:R-:W-:-:S05]  /*0d80*/  I2FP.F32.S32 R0, R10 ;  /* 0x0000000a00007245 */ /* 0x004fca0000201400 */
[----:B---3--:R-:W-:-:S07]  /*0d90*/  FFMA R2, R9, R0, R2 ;  /* 0x0000000009027223 */ /* 0x008fce0000000002 */
.L_x_7:
[----:B------:R-:W-:Y:S05]  /*0da0*/  @P1 BRA `(.L_x_10) ;  /* 0xfffffff400481947 */ /* 0x000fea000383ffff */
[----:B------:R-:W-:Y:S05]  /*0db0*/  BSYNC.RECONVERGENT B0 ;  /* 0x0000000000007941 */ /* 0x000fea0003800200 */
.L_x_3:
[----:B------:R-:W-:Y:S01]  /*0dc0*/  MOV R0, 0x0 ;  /* 0x0000000000007802 */ /* 0x000fe20000000f00 */
[----:B------:R0:W-:Y:S01]  /*0dd0*/  STL.64 [R1], R18 ;  /* 0x0000001201007387 */ /* 0x0001e20000100a00 */
[----:B------:R-:W1:Y:S01]  /*0de0*/  LDCU.64 UR4, c[0x4][0x10] ;  /* 0x01000200ff0477ac */ /* 0x000e620008000a00 */
[----:B------:R-:W-:Y:S01]  /*0df0*/  IMAD.MOV.U32 R6, RZ, RZ, R23 ;  /* 0x000000ffff067224 */ /* 0x000fe200078e0017 */
[----:B------:R0:W2:Y:S01]  /*0e00*/  LDC.64 R8, c[0x4][R0] ;  /* 0x0100000000087b82 */ /* 0x0000a20000000a00 */
[----:B------:R-:W-:Y:S02]  /*0e10*/  IMAD.MOV.U32 R7, RZ, RZ, R22 ;  /* 0x000000ffff077224 */ /* 0x000fe400078e0016 */
[----:B-1----:R-:W-:Y:S02]  /*0e20*/  IMAD.U32 R4, RZ, RZ, UR4 ;  /* 0x00000004ff047e24 */ /* 0x002fe4000f8e00ff */
[----:B0-----:R-:W-:-:S07]  /*0e30*/  IMAD.U32 R5, RZ, RZ, UR5 ;  /* 0x00000005ff057e24 */ /* 0x001fce000f8e00ff */
[----:B------:R-:W-:-:S07]  /*0e40*/  LEPC R20, `(.L_x_11) ;  /* 0x000000001014794e */ /* 0x000fce0000000000 */
[----:B--2---:R-:W-:Y:S05]  /*0e50*/  CALL.ABS.NOINC R8 ;  /* 0x0000000008007343 */ /* 0x004fea0003c00000 */
.L_x_11:
[----:B------:R-:W0:Y:S01]  /*0e60*/  LDC.64 R4, c[0x0][0x3a8] ;  /* 0x0000ea00ff047b82 */ /* 0x000e220000000a00 */
[----:B------:R-:W1:Y:S01]  /*0e70*/  LDCU UR4, c[0x0][0x3a0] ;  /* 0x00007400ff0477ac */ /* 0x000e620008000800 */
[----:B------:R-:W2:Y:S01]  /*0e80*/  F2I.TRUNC.NTZ R3, R2 ;  /* 0x0000000200037305 */ /* 0x000ea2000020f100 */
[----:B------:R-:W-:Y:S02]  /*0e90*/  R2UR UR6, R16 ;  /* 0x00000000100672ca */ /* 0x000fe400000e0000 */
[----:B------:R-:W-:Y:S01]  /*0ea0*/  R2UR UR7, R17 ;  /* 0x00000000110772ca */ /* 0x000fe200000e0000 */
[----:B-1----:R-:W-:-:S04]  /*0eb0*/  IMAD R7, R19, UR4, R18 ;  /* 0x0000000413077c24 */ /* 0x002fc8000f8e0212 */
[----:B0-----:R-:W-:-:S08]  /*0ec0*/  IMAD.WIDE R4, R7, 0x4, R4 ;  /* 0x0000000407047825 */ /* 0x001fd000078e0204 */
[----:B--2---:R0:W-:Y:S02]  /*0ed0*/  STG.E desc[UR6][R4.64], R3 ;  /* 0x0000000304007986 */ /* 0x0041e4000c101906 */
.L_x_1:
[----:B------:R-:W-:Y:S05]  /*0ee0*/  BSYNC.RECONVERGENT B6 ;  /* 0x0000000000067941 */ /* 0x000fea0003800200 */
.L_x_0:
[----:B------:R-:W-:Y:S01]  /*0ef0*/  MOV R0, 0x0 ;  /* 0x0000000000007802 */ /* 0x000fe20000000f00 */
[----:B------:R1:W-:Y:S01]  /*0f00*/  STL.64 [R1], R18 ;  /* 0x0000001201007387 */ /* 0x0003e20000100a00 */
[----:B------:R-:W2:Y:S01]  /*0f10*/  LDCU.64 UR4, c[0x4][0x18] ;  /* 0x01000300ff0477ac */ /* 0x000ea20008000a00 */
[----:B------:R-:W-:Y:S01]  /*0f20*/  IMAD.MOV.U32 R6, RZ, RZ, R23 ;  /* 0x000000ffff067224 */ /* 0x000fe200078e0017 */
[----:B0-----:R1:W0:Y:S01]  /*0f30*/  LDC.64 R2, c[0x4][R0] ;  /* 0x0100000000027b82 */ /* 0x0012220000000a00 */
[----:B------:R-:W-:Y:S02]  /*0f40*/  IMAD.MOV.U32 R7, RZ, RZ, R22 ;  /* 0x000000ffff077224 */ /* 0x000fe400078e0016 */
[----:B--2---:R-:W-:Y:S02]  /*0f50*/  IMAD.U32 R4, RZ, RZ, UR4 ;  /* 0x00000004ff047e24 */ /* 0x004fe4000f8e00ff */
[----:B-1----:R-:W-:-:S07]  /*0f60*/  IMAD.U32 R5, RZ, RZ, UR5 ;  /* 0x00000005ff057e24 */ /* 0x002fce000f8e00ff */
[----:B------:R-:W-:-:S07]  /*0f70*/  LEPC R20, `(.L_x_12) ;  /* 0x000000001014794e */ /* 0x000fce0000000000 */
[----:B0-----:R-:W-:Y:S05]  /*0f80*/  CALL.ABS.NOINC R2 ;  /* 0x0000000002007343 */ /* 0x001fea0003c00000 */
.L_x_12:
[----:B------:R-:W-:Y:S05]  /*0f90*/  EXIT ;  /* 0x000000000000794d */ /* 0x000fea0003800000 */
.L_x_13:
[----:B------:R-:W-:-:S00]  /*0fa0*/  BRA `(.L_x_13) ;  /* 0xfffffffc00fc7947 */ /* 0x000fc0000383ffff */
[----:B------:R-:W-:-:S00]  /*0fb0*/  NOP ;  /* 0x0000000000007918 */ /* 0x000fc00000000000 */
        /* <DEDUP_REMOVED lines=12> */
.L_x_14:


//--------------------- .nv.global.init           --------------------------
	.section	.nv.global.init,"aw",@progbits
.nv.global.init:
	.type		$str,@object
	.size		$str,($str$2 - $str)
$str:
        /*0000*/ 	.byte	0x59, 0x6f, 0x75, 0x20, 0x61, 0x72, 0x65, 0x20, 0x68, 0x65, 0x72, 0x65, 0x20, 0x28, 0x25, 0x64
        /*0010*/ 	.byte	0x2c, 0x20, 0x25, 0x64, 0x29, 0x0a, 0x00
	.type		$str$2,@object
	.size		$str$2,($str$1 - $str$2)
$str$2:
        /*0017*/ 	.byte	0x59, 0x6f, 0x75, 0x27, 0x72, 0x65, 0x20, 0x6e, 0x6f, 0x74, 0x20, 0x68, 0x65, 0x72, 0x65, 0x20
        /*0027*/ 	.byte	0x28, 0x25, 0x64, 0x2c, 0x20, 0x25, 0x64, 0x29, 0x0a, 0x00
	.type		$str$1,@object
	.size		$str$1,(.L_1 - $str$1)
$str$1:
        /*0031*/ 	.byte	0x41, 0x72, 0x65, 0x20, 0x79, 0x6f, 0x75, 0x20, 0x68, 0x65, 0x72, 0x65, 0x20, 0x79, 0x65, 0x74
        /*0041*/ 	.byte	0x3f, 0x20, 0x28, 0x25, 0x64, 0x2c, 0x20, 0x25, 0x64, 0x29, 0x0a, 0x00
.L_1:


//--------------------- .nv.shared.reserved.0     --------------------------
	.section	.nv.shared.reserved.0,"aw",@nobits
	.weak		__nv_reservedSMEM_offset_0_alias
	.size		__nv_reservedSMEM_offset_0_alias, 0, 64
	.other		__nv_reservedSMEM_offset_0_alias,@"STO_CUDA_RESERVED_SHARED STV_DEFAULT"
__nv_reservedSMEM_offset_0_alias:
	.zero		0
	.zero		64


//--------------------- .nv.constant0._Z4convPfiiPiiiiS0_ --------------------------
	.section	.nv.constant0._Z4convPfiiPiiiiS0_,"a",@progbits
	.sectionflags	@""
	.align	4
.nv.constant0._Z4convPfiiPiiiiS0_:
	.zero		944


//--------------------- SYMBOLS --------------------------

	.type		.nv.reservedSmem.offset0,@object
	.size		.nv.reservedSmem.offset0,0x4
	.type		vprintf,@function
